	.headerflags	@"EF_CUDA_TEXMODE_UNIFIED EF_CUDA_64BIT_ADDRESS EF_CUDA_ACCELERATORS EF_CUDA_SM90 EF_CUDA_VIRTUAL_SM(EF_CUDA_SM90)"
	.elftype	@"ET_EXEC"


//--------------------- .nv.info                  --------------------------
	.section	.nv.info,"",@"SHT_CUDA_INFO"
	.align	4


	//----- nvinfo : EIATTR_REGCOUNT
	.align		4
        /*0000*/ 	.byte	0x04, 0x2f
        /*0002*/ 	.short	(.L_3 - .L_2)
	.align		4
.L_2:
        /*0004*/ 	.word	index@(triton_poi_fused__native_batch_norm_legit_no_training_25)
        /*0008*/ 	.word	0x00000012


	//----- nvinfo : EIATTR_MIN_STACK_SIZE
	.align		4
.L_3:
        /*000c*/ 	.byte	0x04, 0x12
        /*000e*/ 	.short	(.L_5 - .L_4)
	.align		4
.L_4:
        /*0010*/ 	.word	index@(triton_poi_fused__native_batch_norm_legit_no_training_25)
        /*0014*/ 	.word	0x00000000


	//----- nvinfo : EIATTR_FRAME_SIZE
	.align		4
.L_5:
        /*0018*/ 	.byte	0x04, 0x11
        /*001a*/ 	.short	(.L_7 - .L_6)
	.align		4
.L_6:
        /*001c*/ 	.word	index@(triton_poi_fused__native_batch_norm_legit_no_training_25)
        /*0020*/ 	.word	0x00000000


	//----- nvinfo : EIATTR_MIN_STACK_SIZE
	.align		4
.L_7:
        /*0024*/ 	.byte	0x04, 0x12
        /*0026*/ 	.short	(.L_9 - .L_8)
	.align		4
.L_8:
        /*0028*/ 	.word	index@(triton_poi_fused__native_batch_norm_legit_no_training_25)
        /*002c*/ 	.word	0x00000000
.L_9:


//--------------------- .nv.info.triton_poi_fused__native_batch_norm_legit_no_training_25 --------------------------
	.section	.nv.info.triton_poi_fused__native_batch_norm_legit_no_training_25,"",@"SHT_CUDA_INFO"
	.sectionflags	@""
	.align	4


	//----- nvinfo : EIATTR_CUDA_API_VERSION
	.align		4
        /*0000*/ 	.byte	0x04, 0x37
        /*0002*/ 	.short	(.L_11 - .L_10)
.L_10:
        /*0004*/ 	.word	0x0000007c


	//----- nvinfo : EIATTR_KPARAM_INFO
	.align		4
.L_11:
        /*0008*/ 	.byte	0x04, 0x17
        /*000a*/ 	.short	(.L_13 - .L_12)
.L_12:
        /*000c*/ 	.word	0x00000000
        /*0010*/ 	.short	0x0006
        /*0012*/ 	.short	0x0030
        /*0014*/ 	.byte	0x00, 0xf0, 0x11, 0x00


	//----- nvinfo : EIATTR_KPARAM_INFO
	.align		4
.L_13:
        /*0018*/ 	.byte	0x04, 0x17
        /*001a*/ 	.short	(.L_15 - .L_14)
.L_14:
        /*001c*/ 	.word	0x00000000
        /*0020*/ 	.short	0x0005
        /*0022*/ 	.short	0x0028
        /*0024*/ 	.byte	0x00, 0xf4, 0x21, 0x00


	//----- nvinfo : EIATTR_KPARAM_INFO
	.align		4
.L_15:
        /*0028*/ 	.byte	0x04, 0x17
        /*002a*/ 	.short	(.L_17 - .L_16)
.L_16:
        /*002c*/ 	.word	0x00000000
        /*0030*/ 	.short	0x0004
        /*0032*/ 	.short	0x0020
        /*0034*/ 	.byte	0x00, 0xf4, 0x21, 0x00


	//----- nvinfo : EIATTR_KPARAM_INFO
	.align		4
.L_17:
        /*0038*/ 	.byte	0x04, 0x17
        /*003a*/ 	.short	(.L_19 - .L_18)
.L_18:
        /*003c*/ 	.word	0x00000000
        /*0040*/ 	.short	0x0003
        /*0042*/ 	.short	0x0018
        /*0044*/ 	.byte	0x00, 0xf4, 0x21, 0x00


	//----- nvinfo : EIATTR_KPARAM_INFO
	.align		4
.L_19:
        /*0048*/ 	.byte	0x04, 0x17
        /*004a*/ 	.short	(.L_21 - .L_20)
.L_20:
        /*004c*/ 	.word	0x00000000
        /*0050*/ 	.short	0x0002
        /*0052*/ 	.short	0x0010
        /*0054*/ 	.byte	0x00, 0xf4, 0x21, 0x00


	//----- nvinfo : EIATTR_KPARAM_INFO
	.align		4
.L_21:
        /*0058*/ 	.byte	0x04, 0x17
        /*005a*/ 	.short	(.L_23 - .L_22)
.L_22:
        /*005c*/ 	.word	0x00000000
        /*0060*/ 	.short	0x0001
        /*0062*/ 	.short	0x0008
        /*0064*/ 	.byte	0x00, 0xf4, 0x21, 0x00


	//----- nvinfo : EIATTR_KPARAM_INFO
	.align		4
.L_23:
        /*0068*/ 	.byte	0x04, 0x17
        /*006a*/ 	.short	(.L_25 - .L_24)
.L_24:
        /*006c*/ 	.word	0x00000000
        /*0070*/ 	.short	0x0000
        /*0072*/ 	.short	0x0000
        /*0074*/ 	.byte	0x00, 0xf4, 0x21, 0x00


	//----- nvinfo : EIATTR_SPARSE_MMA_MASK
	.align		4
.L_25:
        /*0078*/ 	.byte	0x03, 0x50
        /*007a*/ 	.short	0x0000


	//----- nvinfo : EIATTR_MAXREG_COUNT
	.align		4
        /*007c*/ 	.byte	0x03, 0x1b
        /*007e*/ 	.short	0x00ff


	//----- nvinfo : EIATTR_EXIT_INSTR_OFFSETS
	.align		4
        /*0080*/ 	.byte	0x04, 0x1c
        /*0082*/ 	.short	(.L_27 - .L_26)


	//   ....[0]....
.L_26:
        /*0084*/ 	.word	0x00000380


	//----- nvinfo : EIATTR_REQNTID
	.align		4
.L_27:
        /*0088*/ 	.byte	0x04, 0x10
        /*008a*/ 	.short	(.L_29 - .L_28)
.L_28:
        /*008c*/ 	.word	0x00000080
        /*0090*/ 	.word	0x00000001
        /*0094*/ 	.word	0x00000001


	//----- nvinfo : EIATTR_CBANK_PARAM_SIZE
	.align		4
.L_29:
        /*0098*/ 	.byte	0x03, 0x19
        /*009a*/ 	.short	0x0034


	//----- nvinfo : EIATTR_PARAM_CBANK
	.align		4
        /*009c*/ 	.byte	0x04, 0x0a
        /*009e*/ 	.short	(.L_31 - .L_30)
	.align		4
.L_30:
        /*00a0*/ 	.word	index@(.nv.constant0.triton_poi_fused__native_batch_norm_legit_no_training_25)
        /*00a4*/ 	.short	0x0210
        /*00a6*/ 	.short	0x0034


	//----- nvinfo : EIATTR_SW_WAR
	.align		4
.L_31:
        /*00a8*/ 	.byte	0x04, 0x36
        /*00aa*/ 	.short	(.L_33 - .L_32)
.L_32:
        /*00ac*/ 	.word	0x00000008
.L_33:


//--------------------- .nv.callgraph             --------------------------
	.section	.nv.callgraph,"",@"SHT_CUDA_CALLGRAPH"
	.align	4
	.sectionentsize	8
	.align		4
        /*0000*/ 	.word	0x00000000
	.align		4
        /*0004*/ 	.word	0xffffffff
	.align		4
        /*0008*/ 	.word	0x00000000
	.align		4
        /*000c*/ 	.word	0xfffffffe
	.align		4
        /*0010*/ 	.word	0x00000000
	.align		4
        /*0014*/ 	.word	0xfffffffd
	.align		4
        /*0018*/ 	.word	0x00000000
	.align		4
        /*001c*/ 	.word	0xfffffffc


//--------------------- .nv.constant4             --------------------------
	.section	.nv.constant4,"a",@progbits
	.align	8
	.align		8
.nv.constant4:
        /*0000*/ 	.dword	_$_str
	.align		8
        /*0008*/ 	.dword	_$_str_$_2


//--------------------- .text.triton_poi_fused__native_batch_norm_legit_no_training_25 --------------------------
	.section	.text.triton_poi_fused__native_batch_norm_legit_no_training_25,"ax",@progbits
	.align	128
        .global         triton_poi_fused__native_batch_norm_legit_no_training_25
        .type           triton_poi_fused__native_batch_norm_legit_no_training_25,@function
        .size           triton_poi_fused__native_batch_norm_legit_no_training_25,(.L_x_1 - triton_poi_fused__native_batch_norm_legit_no_training_25)
        .other          triton_poi_fused__native_batch_norm_legit_no_training_25,@"STO_CUDA_ENTRY STV_DEFAULT"
triton_poi_fused__native_batch_norm_legit_no_training_25:
.text.triton_poi_fused__native_batch_norm_legit_no_training_25:
[----:B------:R-:W-:Y:S01]  /*0000*/  LDC R1, c[0x0][0x28] ;  /* 0x00000a00ff017b82 */ /* 0x000fe20000000800 */
[----:B------:R-:W1:Y:S07]  /*0010*/  S2R R0, SR_TID.X ;  /* 0x0000000000007919 */ /* 0x000e6e0000002100 */
[----:B------:R-:W2:Y:S01]  /*0020*/  LDC.64 R2, c[0x0][0x220] ;  /* 0x00008800ff027b82 */ /* 0x000ea20000000a00 */
[----:B------:R-:W-:Y:S01]  /*0030*/  ULDC.64 UR4, c[0x0][0x208] ;  /* 0x0000820000047ab9 */ /* 0x000fe20000000a00 */
[----:B------:R-:W3:Y:S06]  /*0040*/  S2R R5, SR_CTAID.X ;  /* 0x0000000000057919 */ /* 0x000eec0000002500 */
[----:B------:R-:W4:Y:S08]  /*0050*/  LDC.64 R6, c[0x0][0x218] ;  /* 0x00008600ff067b82 */ /* 0x000f300000000a00 */
[----:B------:R-:W5:Y:S08]  /*0060*/  LDC.64 R8, c[0x0][0x228] ;  /* 0x00008a00ff087b82 */ /* 0x000f700000000a00 */
[----:B------:R-:W5:Y:S01]  /*0070*/  LDC.64 R10, c[0x0][0x230] ;  /* 0x00008c00ff0a7b82 */ /* 0x000f620000000a00 */
[----:B-1----:R-:W-:-:S04]  /*0080*/  SHF.L.U32 R0, R0, 0x1, RZ ;  /* 0x0000000100007819 */ /* 0x002fc800000006ff */
[----:B------:R-:W-:-:S04]  /*0090*/  LOP3.LUT R0, R0, 0xfe, RZ, 0xc0, !PT ;  /* 0x000000fe00007812 */ /* 0x000fc800078ec0ff */
[----:B---3--:R-:W-:-:S05]  /*00a0*/  LEA R0, R5, R0, 0x8 ;  /* 0x0000000005007211 */ /* 0x008fca00078e40ff */
[----:B------:R-:W-:-:S05]  /*00b0*/  IMAD.HI R4, R0, 0x66666667, RZ ;  /* 0x6666666700047827 */ /* 0x000fca00078e02ff */
[----:B------:R-:W-:-:S04]  /*00c0*/  SHF.R.U32.HI R5, RZ, 0x1f, R4 ;  /* 0x0000001fff057819 */ /* 0x000fc80000011604 */
[----:B------:R-:W-:-:S05]  /*00d0*/  LEA.HI.SX32 R5, R4, R5, 0x17 ;  /* 0x0000000504057211 */ /* 0x000fca00078fbaff */
[----:B------:R-:W-:Y:S02]  /*00e0*/  IMAD R13, R5, -0x500, R0 ;  /* 0xfffffb00050d7824 */ /* 0x000fe400078e0200 */
[----:B------:R-:W1:Y:S02]  /*00f0*/  LDC.64 R4, c[0x0][0x210] ;  /* 0x00008400ff047b82 */ /* 0x000e640000000a00 */
[----:B--2---:R-:W-:-:S06]  /*0100*/  IMAD.WIDE R2, R13, 0x4, R2 ;  /* 0x000000040d027825 */ /* 0x004fcc00078e0202 */
[----:B------:R-:W2:Y:S01]  /*0110*/  LDG.E.EL.64 R2, desc[UR4][R2.64] ;  /* 0x0000000402027981 */ /* 0x000ea2000c2e1b00 */
[----:B----4-:R-:W-:-:S06]  /*0120*/  IMAD.WIDE R6, R13, 0x4, R6 ;  /* 0x000000040d067825 */ /* 0x010fcc00078e0206 */
[----:B------:R-:W3:Y:S01]  /*0130*/  LDG.E.EL.64 R6, desc[UR4][R6.64] ;  /* 0x0000000406067981 */ /* 0x000ee2000c2e1b00 */
[----:B-1----:R-:W-:-:S06]  /*0140*/  IMAD.WIDE R4, R0, 0x4, R4 ;  /* 0x0000000400047825 */ /* 0x002fcc00078e0204 */
[----:B------:R-:W3:Y:S01]  /*0150*/  LDG.E.64 R4, desc[UR4][R4.64] ;  /* 0x0000000404047981 */ /* 0x000ee2000c1e1b00 */
[----:B-----5:R-:W-:-:S04]  /*0160*/  IMAD.WIDE R8, R13, 0x4, R8 ;  /* 0x000000040d087825 */ /* 0x020fc800078e0208 */
[----:B0-----:R-:W-:Y:S02]  /*0170*/  IMAD.WIDE R10, R13, 0x4, R10 ;  /* 0x000000040d0a7825 */ /* 0x001fe400078e020a */
[----:B------:R-:W4:Y:S04]  /*0180*/  LDG.E.EL.64 R8, desc[UR4][R8.64] ;  /* 0x0000000408087981 */ /* 0x000f28000c2e1b00 */
[----:B------:R-:W4:Y:S01]  /*0190*/  LDG.E.EL.64 R10, desc[UR4][R10.64] ;  /* 0x000000040a0a7981 */ /* 0x000f22000c2e1b00 */
[----:B------:R-:W-:Y:S01]  /*01a0*/  HFMA2.MMA R15, -RZ, RZ, 1.625, 0 ;  /* 0x3e800000ff0f7435 */ /* 0x000fe200000001ff */
[----:B--2---:R-:W-:Y:S01]  /*01b0*/  FADD R2, R2, 9.9999997473787516356e-06 ;  /* 0x3727c5ac02027421 */ /* 0x004fe20000000000 */
[----:B------:R-:W-:-:S03]  /*01c0*/  FADD R12, R3, 9.9999997473787516356e-06 ;  /* 0x3727c5ac030c7421 */ /* 0x000fc60000000000 */
[----:B------:R0:W1:Y:S08]  /*01d0*/  MUFU.SQRT R13, R2 ;  /* 0x00000002000d7308 */ /* 0x0000700000002000 */
[----:B------:R-:W2:Y:S01]  /*01e0*/  MUFU.SQRT R14, R12 ;  /* 0x0000000c000e7308 */ /* 0x000ea20000002000 */
[----:B0-----:R-:W0:Y:S01]  /*01f0*/  LDC.64 R2, c[0x0][0x238] ;  /* 0x00008e00ff027b82 */ /* 0x001e220000000a00 */
[----:B-1----:R-:W-:-:S02]  /*0200*/  FSETP.GT.AND P0, PT, R13, 8.50705917302346158658e+37, PT ;  /* 0x7e8000000d00780b */ /* 0x002fc40003f04000 */
[----:B------:R-:W-:Y:S02]  /*0210*/  FSETP.GEU.AND P2, PT, R13, 1.175494350822287508e-38, PT ;  /* 0x008000000d00780b */ /* 0x000fe40003f4e000 */
[C---:B--2---:R-:W-:Y:S02]  /*0220*/  FSETP.GT.AND P1, PT, R14.reuse, 8.50705917302346158658e+37, PT ;  /* 0x7e8000000e00780b */ /* 0x044fe40003f24000 */
[----:B------:R-:W-:-:S07]  /*0230*/  FSETP.GEU.AND P3, PT, R14, 1.175494350822287508e-38, PT ;  /* 0x008000000e00780b */ /* 0x000fce0003f6e000 */
[----:B------:R-:W-:-:S04]  /*0240*/  @P0 FMUL R13, R13, 0.25 ;  /* 0x3e8000000d0d0820 */ /* 0x000fc80000400000 */
[----:B------:R-:W-:Y:S01]  /*0250*/  @!P2 FMUL R13, R13, 16777216 ;  /* 0x4b8000000d0da820 */ /* 0x000fe20000400000 */
[----:B------:R-:W-:-:S04]  /*0260*/  @P1 FMUL R14, R14, 0.25 ;  /* 0x3e8000000e0e1820 */ /* 0x000fc80000400000 */
[----:B------:R-:W-:Y:S01]  /*0270*/  @!P3 FMUL R14, R14, 16777216 ;  /* 0x4b8000000e0eb820 */ /* 0x000fe20000400000 */
[----:B------:R-:W1:Y:S01]  /*0280*/  MUFU.RCP R13, R13 ;  /* 0x0000000d000d7308 */ /* 0x000e620000001000 */
[----:B------:R-:W-:-:S07]  /*0290*/  FSEL R12, R15, 1, P0 ;  /* 0x3f8000000f0c7808 */ /* 0x000fce0000000000 */
[----:B------:R-:W2:Y:S01]  /*02a0*/  MUFU.RCP R14, R14 ;  /* 0x0000000e000e7308 */ /* 0x000ea20000001000 */
[----:B------:R-:W-:Y:S01]  /*02b0*/  FSEL R15, R15, 1, P1 ;  /* 0x3f8000000f0f7808 */ /* 0x000fe20000800000 */
[----:B------:R-:W-:Y:S01]  /*02c0*/  @!P2 FMUL R12, R12, 16777216 ;  /* 0x4b8000000c0ca820 */ /* 0x000fe20000400000 */
[----:B---3--:R-:W-:-:S03]  /*02d0*/  FADD R4, R4, -R6 ;  /* 0x8000000604047221 */ /* 0x008fc60000000000 */
[----:B------:R-:W-:Y:S01]  /*02e0*/  @!P3 FMUL R15, R15, 16777216 ;  /* 0x4b8000000f0fb820 */ /* 0x000fe20000400000 */
[----:B------:R-:W-:Y:S01]  /*02f0*/  FADD R5, R5, -R7 ;  /* 0x8000000705057221 */ /* 0x000fe20000000000 */
[----:B-1----:R-:W-:Y:S02]  /*0300*/  FMUL R13, R13, R12 ;  /* 0x0000000c0d0d7220 */ /* 0x002fe40000400000 */
[----:B--2---:R-:W-:Y:S02]  /*0310*/  FMUL R6, R14, R15 ;  /* 0x0000000f0e067220 */ /* 0x004fe40000400000 */
[----:B------:R-:W-:Y:S02]  /*0320*/  FMUL R13, R4, R13 ;  /* 0x0000000d040d7220 */ /* 0x000fe40000400000 */
[----:B------:R-:W-:Y:S01]  /*0330*/  FMUL R6, R5, R6 ;  /* 0x0000000605067220 */ /* 0x000fe20000400000 */
[----:B0-----:R-:W-:-:S04]  /*0340*/  IMAD.WIDE R2, R0, 0x4, R2 ;  /* 0x0000000400027825 */ /* 0x001fc800078e0202 */
[----:B----4-:R-:W-:Y:S01]  /*0350*/  FFMA R8, R8, R13, R10 ;  /* 0x0000000d08087223 */ /* 0x010fe2000000000a */
[----:B------:R-:W-:-:S05]  /*0360*/  FFMA R9, R9, R6, R11 ;  /* 0x0000000609097223 */ /* 0x000fca000000000b */
[----:B------:R-:W-:Y:S01]  /*0370*/  STG.E.64 desc[UR4][R2.64], R8 ;  /* 0x0000000802007986 */ /* 0x000fe2000c101b04 */
[----:B------:R-:W-:Y:S05]  /*0380*/  EXIT ;  /* 0x000000000000794d */ /* 0x000fea0003800000 */
.L_x_0:
[----:B------:R-:W-:-:S00]  /*0390*/  BRA `(.L_x_0) ;  /* 0xfffffffc00fc7947 */ /* 0x000fc0000383ffff */
[----:B------:R-:W-:-:S00]  /*03a0*/  NOP ;  /* 0x0000000000007918 */ /* 0x000fc00000000000 */
        /* <DEDUP_REMOVED lines=13> */
.L_x_1:


//--------------------- .nv.global.init           --------------------------
	.section	.nv.global.init,"aw",@progbits
.nv.global.init:
	.type		_$_str,@object
	.size		_$_str,(_$_str_$_2 - _$_str)
_$_str:
        /*0000*/ 	.byte	0x5f, 0x5f, 0x43, 0x55, 0x44, 0x41, 0x5f, 0x46, 0x54, 0x5a, 0x00
	.type		_$_str_$_2,@object
	.size		_$_str_$_2,(.L_1 - _$_str_$_2)
_$_str_$_2:
        /*000b*/ 	.byte	0x5f, 0x5f, 0x43, 0x55, 0x44, 0x41, 0x5f, 0x50, 0x52, 0x45, 0x43, 0x5f, 0x53, 0x51, 0x52, 0x54
        /*001b*/ 	.byte	0x00
.L_1:


//--------------------- .nv.constant0.triton_poi_fused__native_batch_norm_legit_no_training_25 --------------------------
	.section	.nv.constant0.triton_poi_fused__native_batch_norm_legit_no_training_25,"a",@progbits
	.sectionflags	@""
	.align	4
.nv.constant0.triton_poi_fused__native_batch_norm_legit_no_training_25:
	.zero		580
